//
// Generated by NVIDIA NVVM Compiler
//
// Compiler Build ID: CL-36424714
// Cuda compilation tools, release 13.0, V13.0.88
// Based on NVVM 20.0.0
//

.version 9.0
.target sm_100
.address_size 64

	// .globl	_Z19square_dgemm_kerneliPKdS0_Pd

.visible .entry _Z19square_dgemm_kerneliPKdS0_Pd(
	.param .u32 _Z19square_dgemm_kerneliPKdS0_Pd_param_0,
	.param .u64 .ptr .align 1 _Z19square_dgemm_kerneliPKdS0_Pd_param_1,
	.param .u64 .ptr .align 1 _Z19square_dgemm_kerneliPKdS0_Pd_param_2,
	.param .u64 .ptr .align 1 _Z19square_dgemm_kerneliPKdS0_Pd_param_3
)
{
	.reg .pred 	%p<10>;
	.reg .b32 	%r<81>;
	.reg .b64 	%rd<48>;
	.reg .b64 	%fd<56>;

	ld.param.u32 	%r44, [_Z19square_dgemm_kerneliPKdS0_Pd_param_0];
	ld.param.u64 	%rd5, [_Z19square_dgemm_kerneliPKdS0_Pd_param_1];
	ld.param.u64 	%rd6, [_Z19square_dgemm_kerneliPKdS0_Pd_param_2];
	ld.param.u64 	%rd4, [_Z19square_dgemm_kerneliPKdS0_Pd_param_3];
	cvta.to.global.u64 	%rd1, %rd6;
	cvta.to.global.u64 	%rd2, %rd5;
	mov.u32 	%r45, %tid.x;
	mov.u32 	%r46, %ntid.x;
	mov.u32 	%r47, %ctaid.x;
	mad.lo.s32 	%r1, %r46, %r47, %r45;
	mov.u32 	%r2, %tid.y;
	mov.u32 	%r48, %ntid.y;
	mov.u32 	%r49, %ctaid.y;
	mul.lo.s32 	%r3, %r48, %r49;
	add.s32 	%r50, %r3, %r2;
	max.s32 	%r51, %r1, %r50;
	setp.ge.s32 	%p1, %r51, %r44;
	@%p1 bra 	$L__BB0_12;
	cvta.to.global.u64 	%rd7, %rd4;
	mul.lo.s32 	%r5, %r1, %r44;
	add.s32 	%r53, %r5, %r50;
	mul.wide.s32 	%rd8, %r53, 8;
	add.s64 	%rd3, %rd7, %rd8;
	mov.b64 	%rd9, 0;
	st.global.u64 	[%rd3], %rd9;
	and.b32  	%r6, %r44, 7;
	setp.lt.u32 	%p2, %r44, 8;
	mov.b32 	%r79, 0;
	mov.f64 	%fd53, 0d0000000000000000;
	@%p2 bra 	$L__BB0_4;
	and.b32  	%r79, %r44, 2147483640;
	neg.s32 	%r77, %r79;
	add.s32 	%r54, %r2, %r44;
	add.s32 	%r76, %r54, %r3;
	shl.b32 	%r10, %r44, 3;
	shl.b32 	%r55, %r44, 1;
	add.s32 	%r75, %r50, %r55;
	mad.lo.s32 	%r74, %r44, 3, %r50;
	shl.b32 	%r56, %r44, 2;
	add.s32 	%r73, %r50, %r56;
	mad.lo.s32 	%r72, %r44, 5, %r50;
	mad.lo.s32 	%r71, %r44, 6, %r50;
	mad.lo.s32 	%r70, %r44, 7, %r50;
	mov.f64 	%fd53, 0d0000000000000000;
	mov.u32 	%r68, %r5;
	mov.u32 	%r69, %r50;
$L__BB0_3:
	.pragma "nounroll";
	mul.wide.s32 	%rd10, %r68, 8;
	add.s64 	%rd11, %rd2, %rd10;
	ld.global.f64 	%fd10, [%rd11];
	mul.wide.u32 	%rd12, %r69, 8;
	add.s64 	%rd13, %rd1, %rd12;
	ld.global.f64 	%fd11, [%rd13];
	fma.rn.f64 	%fd12, %fd10, %fd11, %fd53;
	st.global.f64 	[%rd3], %fd12;
	ld.global.f64 	%fd13, [%rd11+8];
	mul.wide.u32 	%rd14, %r76, 8;
	add.s64 	%rd15, %rd1, %rd14;
	ld.global.f64 	%fd14, [%rd15];
	fma.rn.f64 	%fd15, %fd13, %fd14, %fd12;
	st.global.f64 	[%rd3], %fd15;
	ld.global.f64 	%fd16, [%rd11+16];
	mul.wide.u32 	%rd16, %r75, 8;
	add.s64 	%rd17, %rd1, %rd16;
	ld.global.f64 	%fd17, [%rd17];
	fma.rn.f64 	%fd18, %fd16, %fd17, %fd15;
	st.global.f64 	[%rd3], %fd18;
	ld.global.f64 	%fd19, [%rd11+24];
	mul.wide.u32 	%rd18, %r74, 8;
	add.s64 	%rd19, %rd1, %rd18;
	ld.global.f64 	%fd20, [%rd19];
	fma.rn.f64 	%fd21, %fd19, %fd20, %fd18;
	st.global.f64 	[%rd3], %fd21;
	ld.global.f64 	%fd22, [%rd11+32];
	mul.wide.u32 	%rd20, %r73, 8;
	add.s64 	%rd21, %rd1, %rd20;
	ld.global.f64 	%fd23, [%rd21];
	fma.rn.f64 	%fd24, %fd22, %fd23, %fd21;
	st.global.f64 	[%rd3], %fd24;
	ld.global.f64 	%fd25, [%rd11+40];
	mul.wide.u32 	%rd22, %r72, 8;
	add.s64 	%rd23, %rd1, %rd22;
	ld.global.f64 	%fd26, [%rd23];
	fma.rn.f64 	%fd27, %fd25, %fd26, %fd24;
	st.global.f64 	[%rd3], %fd27;
	ld.global.f64 	%fd28, [%rd11+48];
	mul.wide.u32 	%rd24, %r71, 8;
	add.s64 	%rd25, %rd1, %rd24;
	ld.global.f64 	%fd29, [%rd25];
	fma.rn.f64 	%fd30, %fd28, %fd29, %fd27;
	st.global.f64 	[%rd3], %fd30;
	ld.global.f64 	%fd31, [%rd11+56];
	mul.wide.u32 	%rd26, %r70, 8;
	add.s64 	%rd27, %rd1, %rd26;
	ld.global.f64 	%fd32, [%rd27];
	fma.rn.f64 	%fd53, %fd31, %fd32, %fd30;
	st.global.f64 	[%rd3], %fd53;
	add.s32 	%r77, %r77, 8;
	add.s32 	%r76, %r76, %r10;
	add.s32 	%r75, %r75, %r10;
	add.s32 	%r74, %r74, %r10;
	add.s32 	%r73, %r73, %r10;
	add.s32 	%r72, %r72, %r10;
	add.s32 	%r71, %r71, %r10;
	add.s32 	%r70, %r70, %r10;
	add.s32 	%r69, %r69, %r10;
	add.s32 	%r68, %r68, 8;
	setp.ne.s32 	%p3, %r77, 0;
	@%p3 bra 	$L__BB0_3;
$L__BB0_4:
	setp.eq.s32 	%p4, %r6, 0;
	@%p4 bra 	$L__BB0_12;
	and.b32  	%r38, %r44, 3;
	setp.lt.u32 	%p5, %r6, 4;
	@%p5 bra 	$L__BB0_7;
	add.s32 	%r57, %r79, %r5;
	mul.wide.s32 	%rd28, %r57, 8;
	add.s64 	%rd29, %rd2, %rd28;
	ld.global.f64 	%fd33, [%rd29];
	mad.lo.s32 	%r58, %r79, %r44, %r50;
	mul.wide.u32 	%rd30, %r58, 8;
	add.s64 	%rd31, %rd1, %rd30;
	ld.global.f64 	%fd34, [%rd31];
	fma.rn.f64 	%fd35, %fd33, %fd34, %fd53;
	st.global.f64 	[%rd3], %fd35;
	ld.global.f64 	%fd36, [%rd29+8];
	add.s32 	%r59, %r58, %r44;
	mul.wide.u32 	%rd32, %r59, 8;
	add.s64 	%rd33, %rd1, %rd32;
	ld.global.f64 	%fd37, [%rd33];
	fma.rn.f64 	%fd38, %fd36, %fd37, %fd35;
	st.global.f64 	[%rd3], %fd38;
	ld.global.f64 	%fd39, [%rd29+16];
	add.s32 	%r60, %r59, %r44;
	mul.wide.u32 	%rd34, %r60, 8;
	add.s64 	%rd35, %rd1, %rd34;
	ld.global.f64 	%fd40, [%rd35];
	fma.rn.f64 	%fd41, %fd39, %fd40, %fd38;
	st.global.f64 	[%rd3], %fd41;
	ld.global.f64 	%fd42, [%rd29+24];
	add.s32 	%r61, %r60, %r44;
	mul.wide.u32 	%rd36, %r61, 8;
	add.s64 	%rd37, %rd1, %rd36;
	ld.global.f64 	%fd43, [%rd37];
	fma.rn.f64 	%fd53, %fd42, %fd43, %fd41;
	st.global.f64 	[%rd3], %fd53;
	add.s32 	%r79, %r79, 4;
$L__BB0_7:
	setp.eq.s32 	%p6, %r38, 0;
	@%p6 bra 	$L__BB0_12;
	setp.eq.s32 	%p7, %r38, 1;
	@%p7 bra 	$L__BB0_10;
	add.s32 	%r62, %r79, %r5;
	mul.wide.s32 	%rd38, %r62, 8;
	add.s64 	%rd39, %rd2, %rd38;
	ld.global.f64 	%fd44, [%rd39];
	mad.lo.s32 	%r63, %r79, %r44, %r50;
	mul.wide.u32 	%rd40, %r63, 8;
	add.s64 	%rd41, %rd1, %rd40;
	ld.global.f64 	%fd45, [%rd41];
	fma.rn.f64 	%fd46, %fd44, %fd45, %fd53;
	st.global.f64 	[%rd3], %fd46;
	ld.global.f64 	%fd47, [%rd39+8];
	add.s32 	%r64, %r63, %r44;
	mul.wide.u32 	%rd42, %r64, 8;
	add.s64 	%rd43, %rd1, %rd42;
	ld.global.f64 	%fd48, [%rd43];
	fma.rn.f64 	%fd53, %fd47, %fd48, %fd46;
	st.global.f64 	[%rd3], %fd53;
	add.s32 	%r79, %r79, 2;
$L__BB0_10:
	and.b32  	%r65, %r44, 1;
	setp.eq.b32 	%p8, %r65, 1;
	not.pred 	%p9, %p8;
	@%p9 bra 	$L__BB0_12;
	add.s32 	%r66, %r79, %r5;
	mul.wide.s32 	%rd44, %r66, 8;
	add.s64 	%rd45, %rd2, %rd44;
	ld.global.f64 	%fd49, [%rd45];
	mad.lo.s32 	%r67, %r79, %r44, %r50;
	mul.wide.u32 	%rd46, %r67, 8;
	add.s64 	%rd47, %rd1, %rd46;
	ld.global.f64 	%fd50, [%rd47];
	fma.rn.f64 	%fd51, %fd49, %fd50, %fd53;
	st.global.f64 	[%rd3], %fd51;
$L__BB0_12:
	ret;

}


// ===== COMPILED SASS (sm_100) =====

	.target	sm_100

	.elftype	@"ET_EXEC"


//--------------------- .note.nv.tkinfo           --------------------------
	.section	.note.nv.tkinfo,"",@"SHT_NOTE"
	.sectionflags	@"SHF_NOTE_NV_TKINFO"
	.tkinfo
        /*0018*/ 	.word	0x00000002
        /*0030*/ 	.string	""
        /*0030*/ 	.string	"ptxas"
        /*0030*/ 	.string	"Cuda compilation tools, release 13.0, V13.0.88"
        /*0030*/ 	.string	"Build cuda_13.0.r13.0/compiler.36424714_0"
        /*0030*/ 	.string	"-arch sm_100 -m 64 "



//--------------------- .note.nv.cuinfo           --------------------------
	.section	.note.nv.cuinfo,"",@"SHT_NOTE"
	.sectionflags	@"SHF_NOTE_NV_CUINFO"
        /*0018*/ 	.short	0x0002
        /*001a*/ 	.short	0x0064
        /*001c*/ 	.short	0x0082
	.zero		2


//--------------------- .nv.info                  --------------------------
	.section	.nv.info,"",@"SHT_CUDA_INFO"
	.align	4


	//----- nvinfo : EIATTR_REGCOUNT
	.align		4
        /*0000*/ 	.byte	0x04, 0x2f
        /*0002*/ 	.short	(.L_1 - .L_0)
	.align		4
.L_0:
        /*0004*/ 	.word	index@(_Z19square_dgemm_kerneliPKdS0_Pd)
        /*0008*/ 	.word	0x00000020


	//----- nvinfo : EIATTR_FRAME_SIZE
	.align		4
.L_1:
        /*000c*/ 	.byte	0x04, 0x11
        /*000e*/ 	.short	(.L_3 - .L_2)
	.align		4
.L_2:
        /*0010*/ 	.word	index@(_Z19square_dgemm_kerneliPKdS0_Pd)
        /*0014*/ 	.word	0x00000000


	//----- nvinfo : EIATTR_MIN_STACK_SIZE
	.align		4
.L_3:
        /*0018*/ 	.byte	0x04, 0x12
        /*001a*/ 	.short	(.L_5 - .L_4)
	.align		4
.L_4:
        /*001c*/ 	.word	index@(_Z19square_dgemm_kerneliPKdS0_Pd)
        /*0020*/ 	.word	0x00000000
.L_5:


//--------------------- .nv.compat                --------------------------
	.section	.nv.compat,"",@"SHT_CUDA_COMPAT_INFO"
	.align	4
        /*0000*/ 	.byte	0x02, 0x09, 0x00, 0x00, 0x02, 0x02, 0x01, 0x00, 0x02, 0x05, 0x05, 0x00, 0x03, 0x07, 0x01, 0x01
        /*0010*/ 	.byte	0x02, 0x03, 0x00, 0x00, 0x02, 0x06, 0x01, 0x00, 0x04, 0x0b, 0x08, 0x00, 0x01, 0x00, 0x00, 0x00
        /*0020*/ 	.byte	0x00, 0x00, 0x00, 0x00


//--------------------- .nv.info._Z19square_dgemm_kerneliPKdS0_Pd --------------------------
	.section	.nv.info._Z19square_dgemm_kerneliPKdS0_Pd,"",@"SHT_CUDA_INFO"
	.sectionflags	@""
	.align	4


	//----- nvinfo : EIATTR_CUDA_API_VERSION
	.align		4
        /*0000*/ 	.byte	0x04, 0x37
        /*0002*/ 	.short	(.L_7 - .L_6)
.L_6:
        /*0004*/ 	.word	0x00000082


	//----- nvinfo : EIATTR_KPARAM_INFO
	.align		4
.L_7:
        /*0008*/ 	.byte	0x04, 0x17
        /*000a*/ 	.short	(.L_9 - .L_8)
.L_8:
        /*000c*/ 	.word	0x00000000
        /*0010*/ 	.short	0x0003
        /*0012*/ 	.short	0x0018
        /*0014*/ 	.byte	0x00, 0xf5, 0x21, 0x00


	//----- nvinfo : EIATTR_KPARAM_INFO
	.align		4
.L_9:
        /*0018*/ 	.byte	0x04, 0x17
        /*001a*/ 	.short	(.L_11 - .L_10)
.L_10:
        /*001c*/ 	.word	0x00000000
        /*0020*/ 	.short	0x0002
        /*0022*/ 	.short	0x0010
        /*0024*/ 	.byte	0x00, 0xf5, 0x21, 0x00


	//----- nvinfo : EIATTR_KPARAM_INFO
	.align		4
.L_11:
        /*0028*/ 	.byte	0x04, 0x17
        /*002a*/ 	.short	(.L_13 - .L_12)
.L_12:
        /*002c*/ 	.word	0x00000000
        /*0030*/ 	.short	0x0001
        /*0032*/ 	.short	0x0008
        /*0034*/ 	.byte	0x00, 0xf5, 0x21, 0x00


	//----- nvinfo : EIATTR_KPARAM_INFO
	.align		4
.L_13:
        /*0038*/ 	.byte	0x04, 0x17
        /*003a*/ 	.short	(.L_15 - .L_14)
.L_14:
        /*003c*/ 	.word	0x00000000
        /*0040*/ 	.short	0x0000
        /*0042*/ 	.short	0x0000
        /*0044*/ 	.byte	0x00, 0xf0, 0x11, 0x00


	//----- nvinfo : EIATTR_SPARSE_MMA_MASK
	.align		4
.L_15:
        /*0048*/ 	.byte	0x03, 0x50
        /*004a*/ 	.short	0x0000


	//----- nvinfo : EIATTR_MAXREG_COUNT
	.align		4
        /*004c*/ 	.byte	0x03, 0x1b
        /*004e*/ 	.short	0x00ff


	//----- nvinfo : EIATTR_MERCURY_ISA_VERSION
	.align		4
        /*0050*/ 	.byte	0x03, 0x5f
        /*0052*/ 	.short	0x0101


	//----- nvinfo : EIATTR_VRC_CTA_INIT_COUNT
	.align		4
        /*0054*/ 	.byte	0x02, 0x4a
	.zero		1
	.zero		1


	//----- nvinfo : EIATTR_EXIT_INSTR_OFFSETS
	.align		4
        /*0058*/ 	.byte	0x04, 0x1c
        /*005a*/ 	.short	(.L_17 - .L_16)


	//   ....[0]....
.L_16:
        /*005c*/ 	.word	0x000000d0


	//   ....[1]....
        /*0060*/ 	.word	0x000005d0


	//   ....[2]....
        /*0064*/ 	.word	0x000007f0


	//   ....[3]....
        /*0068*/ 	.word	0x00000950


	//   ....[4]....
        /*006c*/ 	.word	0x00000a00


	//----- nvinfo : EIATTR_CBANK_PARAM_SIZE
	.align		4
.L_17:
        /*0070*/ 	.byte	0x03, 0x19
        /*0072*/ 	.short	0x0020


	//----- nvinfo : EIATTR_PARAM_CBANK
	.align		4
        /*0074*/ 	.byte	0x04, 0x0a
        /*0076*/ 	.short	(.L_19 - .L_18)
	.align		4
.L_18:
        /*0078*/ 	.word	index@(.nv.constant0._Z19square_dgemm_kerneliPKdS0_Pd)
        /*007c*/ 	.short	0x0380
        /*007e*/ 	.short	0x0020


	//----- nvinfo : EIATTR_SW_WAR
	.align		4
.L_19:
        /*0080*/ 	.byte	0x04, 0x36
        /*0082*/ 	.short	(.L_21 - .L_20)
.L_20:
        /*0084*/ 	.word	0x00000008
.L_21:


//--------------------- .nv.callgraph             --------------------------
	.section	.nv.callgraph,"",@"SHT_CUDA_CALLGRAPH"
	.align	4
	.sectionentsize	8
	.align		4
        /*0000*/ 	.word	0x00000000
	.align		4
        /*0004*/ 	.word	0xffffffff
	.align		4
        /*0008*/ 	.word	0x00000000
	.align		4
        /*000c*/ 	.word	0xfffffffe
	.align		4
        /*0010*/ 	.word	0x00000000
	.align		4
        /*0014*/ 	.word	0xfffffffd
	.align		4
        /*0018*/ 	.word	0x00000000
	.align		4
        /*001c*/ 	.word	0xfffffffc


//--------------------- .text._Z19square_dgemm_kerneliPKdS0_Pd --------------------------
	.section	.text._Z19square_dgemm_kerneliPKdS0_Pd,"ax",@progbits
	.align	128
        .global         _Z19square_dgemm_kerneliPKdS0_Pd
        .type           _Z19square_dgemm_kerneliPKdS0_Pd,@function
        .size           _Z19square_dgemm_kerneliPKdS0_Pd,(.L_x_5 - _Z19square_dgemm_kerneliPKdS0_Pd)
        .other          _Z19square_dgemm_kerneliPKdS0_Pd,@"STO_CUDA_ENTRY STV_DEFAULT"
_Z19square_dgemm_kerneliPKdS0_Pd:
.text._Z19square_dgemm_kerneliPKdS0_Pd:
[----:B------:R-:W-:Y:S01]  /*0000*/  LDC R1, c[0x0][0x37c] ;  /* 0x0000df00ff017b82 */ /* 0x000fe20000000800 */
[----:B------:R-:W0:Y:S07]  /*0010*/  S2R R2, SR_TID.X ;  /* 0x0000000000027919 */ /* 0x000e2e0000002100 */
[----:B------:R-:W1:Y:S01]  /*0020*/  S2UR UR5, SR_CTAID.Y ;  /* 0x00000000000579c3 */ /* 0x000e620000002600 */
[----:B------:R-:W0:Y:S01]  /*0030*/  LDCU UR6, c[0x0][0x360] ;  /* 0x00006c00ff0677ac */ /* 0x000e220008000800 */
[----:B------:R-:W0:Y:S01]  /*0040*/  S2R R3, SR_CTAID.X ;  /* 0x0000000000037919 */ /* 0x000e220000002500 */
[----:B------:R-:W1:Y:S01]  /*0050*/  LDCU UR4, c[0x0][0x364] ;  /* 0x00006c80ff0477ac */ /* 0x000e620008000800 */
[----:B------:R-:W2:Y:S04]  /*0060*/  S2R R7, SR_TID.Y ;  /* 0x0000000000077919 */ /* 0x000ea80000002200 */
[----:B------:R-:W3:Y:S01]  /*0070*/  LDC R0, c[0x0][0x380] ;  /* 0x0000e000ff007b82 */ /* 0x000ee20000000800 */
[----:B-1----:R-:W-:Y:S01]  /*0080*/  UIMAD UR4, UR4, UR5, URZ ;  /* 0x00000005040472a4 */ /* 0x002fe2000f8e02ff */
[----:B0-----:R-:W-:-:S05]  /*0090*/  IMAD R2, R3, UR6, R2 ;  /* 0x0000000603027c24 */ /* 0x001fca000f8e0202 */
[----:B--2---:R-:W-:-:S04]  /*00a0*/  IADD3 R3, PT, PT, R7, UR4, RZ ;  /* 0x0000000407037c10 */ /* 0x004fc8000fffe0ff */
[----:B------:R-:W-:-:S04]  /*00b0*/  VIMNMX R5, PT, PT, R2, R3, !PT ;  /* 0x0000000302057248 */ /* 0x000fc80007fe0100 */
[----:B---3--:R-:W-:-:S13]  /*00c0*/  ISETP.GE.AND P0, PT, R5, R0, PT ;  /* 0x000000000500720c */ /* 0x008fda0003f06270 */
[----:B------:R-:W-:Y:S05]  /*00d0*/  @P0 EXIT ;  /* 0x000000000000094d */ /* 0x000fea0003800000 */
[----:B------:R-:W0:Y:S01]  /*00e0*/  LDC.64 R10, c[0x0][0x398] ;  /* 0x0000e600ff0a7b82 */ /* 0x000e220000000a00 */
[----:B------:R-:W1:Y:S01]  /*00f0*/  LDCU.64 UR6, c[0x0][0x358] ;  /* 0x00006b00ff0677ac */ /* 0x000e620008000a00 */
[----:B------:R-:W-:Y:S01]  /*0100*/  IMAD R2, R2, R0, RZ ;  /* 0x0000000002027224 */ /* 0x000fe200078e02ff */
[C---:B------:R-:W-:Y:S02]  /*0110*/  ISETP.GE.U32.AND P1, PT, R0.reuse, 0x8, PT ;  /* 0x000000080000780c */ /* 0x040fe40003f26070 */
[----:B------:R-:W-:Y:S02]  /*0120*/  CS2R R18, SRZ ;  /* 0x0000000000127805 */ /* 0x000fe4000001ff00 */
[----:B------:R-:W-:Y:S02]  /*0130*/  LOP3.LUT R4, R0, 0x7, RZ, 0xc0, !PT ;  /* 0x0000000700047812 */ /* 0x000fe400078ec0ff */
[----:B------:R-:W-:Y:S02]  /*0140*/  IADD3 R5, PT, PT, R3, R2, RZ ;  /* 0x0000000203057210 */ /* 0x000fe40007ffe0ff */
[----:B------:R-:W-:-:S03]  /*0150*/  ISETP.NE.AND P0, PT, R4, RZ, PT ;  /* 0x000000ff0400720c */ /* 0x000fc60003f05270 */
[----:B0-----:R-:W-:-:S04]  /*0160*/  IMAD.WIDE R10, R5, 0x8, R10 ;  /* 0x00000008050a7825 */ /* 0x001fc800078e020a */
[----:B------:R-:W-:Y:S01]  /*0170*/  IMAD.MOV.U32 R5, RZ, RZ, RZ ;  /* 0x000000ffff057224 */ /* 0x000fe200078e00ff */
[----:B-1----:R0:W-:Y:S01]  /*0180*/  STG.E.64 desc[UR6][R10.64], RZ ;  /* 0x000000ff0a007986 */ /* 0x0021e2000c101b06 */
[----:B------:R-:W-:Y:S05]  /*0190*/  @!P1 BRA `(.L_x_0) ;  /* 0x00000004000c9947 */ /* 0x000fea0003800000 */
[C---:B------:R-:W-:Y:S01]  /*01a0*/  LOP3.LUT R5, R0.reuse, 0x7ffffff8, RZ, 0xc0, !PT ;  /* 0x7ffffff800057812 */ /* 0x040fe200078ec0ff */
[C---:B------:R-:W-:Y:S01]  /*01b0*/  IMAD R9, R0.reuse, 0x3, R3 ;  /* 0x0000000300097824 */ /* 0x040fe200078e0203 */
[C---:B------:R-:W-:Y:S01]  /*01c0*/  IADD3 R22, PT, PT, R0.reuse, UR4, R7 ;  /* 0x0000000400167c10 */ /* 0x040fe2000fffe007 */
[C-C-:B------:R-:W-:Y:S01]  /*01d0*/  IMAD R25, R0.reuse, 0x5, R3.reuse ;  /* 0x0000000500197824 */ /* 0x140fe200078e0203 */
[CC--:B------:R-:W-:Y:S01]  /*01e0*/  LEA R7, R0.reuse, R3.reuse, 0x1 ;  /* 0x0000000300077211 */ /* 0x0c0fe200078e08ff */
[C-C-:B------:R-:W-:Y:S01]  /*01f0*/  IMAD R27, R0.reuse, 0x6, R3.reuse ;  /* 0x00000006001b7824 */ /* 0x140fe200078e0203 */
[CC--:B------:R-:W-:Y:S01]  /*0200*/  LEA R23, R0.reuse, R3.reuse, 0x2 ;  /* 0x0000000300177211 */ /* 0x0c0fe200078e10ff */
[----:B------:R-:W-:Y:S01]  /*0210*/  IMAD R29, R0, 0x7, R3 ;  /* 0x00000007001d7824 */ /* 0x000fe200078e0203 */
[----:B------:R-:W-:Y:S01]  /*0220*/  MOV R8, R3 ;  /* 0x0000000300087202 */ /* 0x000fe20000000f00 */
[----:B------:R-:W-:Y:S01]  /*0230*/  IMAD.MOV.U32 R24, RZ, RZ, R2 ;  /* 0x000000ffff187224 */ /* 0x000fe200078e0002 */
[----:B------:R-:W-:-:S02]  /*0240*/  CS2R R18, SRZ ;  /* 0x0000000000127805 */ /* 0x000fc4000001ff00 */
[----:B------:R-:W-:-:S07]  /*0250*/  IADD3 R6, PT, PT, -R5, RZ, RZ ;  /* 0x000000ff05067210 */ /* 0x000fce0007ffe1ff */
.L_x_1:
[----:B-1----:R-:W1:Y:S08]  /*0260*/  LDC.64 R12, c[0x0][0x390] ;  /* 0x0000e400ff0c7b82 */ /* 0x002e700000000a00 */
[----:B------:R-:W2:Y:S01]  /*0270*/  LDC.64 R14, c[0x0][0x388] ;  /* 0x0000e200ff0e7b82 */ /* 0x000ea20000000a00 */
[----:B-1----:R-:W-:-:S06]  /*0280*/  IMAD.WIDE.U32 R20, R8, 0x8, R12 ;  /* 0x0000000808147825 */ /* 0x002fcc00078e000c */
[----:B------:R-:W3:Y:S01]  /*0290*/  LDG.E.64 R20, desc[UR6][R20.64] ;  /* 0x0000000614147981 */ /* 0x000ee2000c1e1b00 */
[----:B--2---:R-:W-:-:S05]  /*02a0*/  IMAD.WIDE R14, R24, 0x8, R14 ;  /* 0x00000008180e7825 */ /* 0x004fca00078e020e */
[----:B------:R-:W3:Y:S02]  /*02b0*/  LDG.E.64 R16, desc[UR6][R14.64] ;  /* 0x000000060e107981 */ /* 0x000ee4000c1e1b00 */
[----:B---3--:R-:W-:Y:S01]  /*02c0*/  DFMA R20, R16, R20, R18 ;  /* 0x000000141014722b */ /* 0x008fe20000000012 */
[----:B------:R-:W-:-:S06]  /*02d0*/  IMAD.WIDE.U32 R18, R22, 0x8, R12 ;  /* 0x0000000816127825 */ /* 0x000fcc00078e000c */
[----:B------:R1:W-:Y:S04]  /*02e0*/  STG.E.64 desc[UR6][R10.64], R20 ;  /* 0x000000140a007986 */ /* 0x0003e8000c101b06 */
[----:B------:R-:W2:Y:S04]  /*02f0*/  LDG.E.64 R18, desc[UR6][R18.64] ;  /* 0x0000000612127981 */ /* 0x000ea8000c1e1b00 */
[----:B------:R-:W2:Y:S02]  /*0300*/  LDG.E.64 R16, desc[UR6][R14.64+0x8] ;  /* 0x000008060e107981 */ /* 0x000ea4000c1e1b00 */
[----:B--2---:R-:W-:Y:S01]  /*0310*/  DFMA R18, R16, R18, R20 ;  /* 0x000000121012722b */ /* 0x004fe20000000014 */
[----:B------:R-:W-:-:S06]  /*0320*/  IMAD.WIDE.U32 R16, R7, 0x8, R12 ;  /* 0x0000000807107825 */ /* 0x000fcc00078e000c */
[----:B------:R2:W-:Y:S04]  /*0330*/  STG.E.64 desc[UR6][R10.64], R18 ;  /* 0x000000120a007986 */ /* 0x0005e8000c101b06 */
[----:B-1----:R-:W3:Y:S04]  /*0340*/  LDG.E.64 R20, desc[UR6][R16.64] ;  /* 0x0000000610147981 */ /* 0x002ee8000c1e1b00 */
[----:B------:R-:W3:Y:S02]  /*0350*/  LDG.E.64 R16, desc[UR6][R14.64+0x10] ;  /* 0x000010060e107981 */ /* 0x000ee4000c1e1b00 */
[----:B---3--:R-:W-:Y:S01]  /*0360*/  DFMA R20, R16, R20, R18 ;  /* 0x000000141014722b */ /* 0x008fe20000000012 */
[----:B--2---:R-:W-:-:S06]  /*0370*/  IMAD.WIDE.U32 R18, R9, 0x8, R12 ;  /* 0x0000000809127825 */ /* 0x004fcc00078e000c */
[----:B------:R1:W-:Y:S04]  /*0380*/  STG.E.64 desc[UR6][R10.64], R20 ;  /* 0x000000140a007986 */ /* 0x0003e8000c101b06 */
[----:B------:R-:W2:Y:S04]  /*0390*/  LDG.E.64 R18, desc[UR6][R18.64] ;  /* 0x0000000612127981 */ /* 0x000ea8000c1e1b00 */
[----:B------:R-:W2:Y:S02]  /*03a0*/  LDG.E.64 R16, desc[UR6][R14.64+0x18] ;  /* 0x000018060e107981 */ /* 0x000ea4000c1e1b00 */
[----:B--2---:R-:W-:Y:S01]  /*03b0*/  DFMA R18, R16, R18, R20 ;  /* 0x000000121012722b */ /* 0x004fe20000000014 */
[----:B-1----:R-:W-:-:S06]  /*03c0*/  IMAD.WIDE.U32 R20, R23, 0x8, R12 ;  /* 0x0000000817147825 */ /* 0x002fcc00078e000c */
[----:B------:R1:W-:Y:S04]  /*03d0*/  STG.E.64 desc[UR6][R10.64], R18 ;  /* 0x000000120a007986 */ /* 0x0003e8000c101b06 */
[----:B------:R-:W2:Y:S04]  /*03e0*/  LDG.E.64 R20, desc[UR6][R20.64] ;  /* 0x0000000614147981 */ /* 0x000ea8000c1e1b00 */
[----:B------:R-:W2:Y:S02]  /*03f0*/  LDG.E.64 R16, desc[UR6][R14.64+0x20] ;  /* 0x000020060e107981 */ /* 0x000ea4000c1e1b00 */
[----:B--2---:R-:W-:Y:S01]  /*0400*/  DFMA R20, R16, R20, R18 ;  /* 0x000000141014722b */ /* 0x004fe20000000012 */
[----:B------:R-:W-:-:S06]  /*0410*/  IMAD.WIDE.U32 R16, R25, 0x8, R12 ;  /* 0x0000000819107825 */ /* 0x000fcc00078e000c */
[----:B------:R2:W-:Y:S04]  /*0420*/  STG.E.64 desc[UR6][R10.64], R20 ;  /* 0x000000140a007986 */ /* 0x0005e8000c101b06 */
[----:B------:R-:W3:Y:S04]  /*0430*/  LDG.E.64 R16, desc[UR6][R16.64] ;  /* 0x0000000610107981 */ /* 0x000ee8000c1e1b00 */
[----:B-1----:R-:W3:Y:S02]  /*0440*/  LDG.E.64 R18, desc[UR6][R14.64+0x28] ;  /* 0x000028060e127981 */ /* 0x002ee4000c1e1b00 */
[----:B---3--:R-:W-:Y:S01]  /*0450*/  DFMA R16, R18, R16, R20 ;  /* 0x000000101210722b */ /* 0x008fe20000000014 */
[----:B------:R-:W-:-:S06]  /*0460*/  IMAD.WIDE.U32 R18, R27, 0x8, R12 ;  /* 0x000000081b127825 */ /* 0x000fcc00078e000c */
[----:B------:R1:W-:Y:S04]  /*0470*/  STG.E.64 desc[UR6][R10.64], R16 ;  /* 0x000000100a007986 */ /* 0x0003e8000c101b06 */
[----:B------:R-:W3:Y:S04]  /*0480*/  LDG.E.64 R18, desc[UR6][R18.64] ;  /* 0x0000000612127981 */ /* 0x000ee8000c1e1b00 */
[----:B--2---:R-:W3:Y:S01]  /*0490*/  LDG.E.64 R20, desc[UR6][R14.64+0x30] ;  /* 0x000030060e147981 */ /* 0x004ee2000c1e1b00 */
[----:B------:R-:W-:Y:S01]  /*04a0*/  IMAD.WIDE.U32 R12, R29, 0x8, R12 ;  /* 0x000000081d0c7825 */ /* 0x000fe200078e000c */
[----:B---3--:R-:W-:-:S07]  /*04b0*/  DFMA R20, R20, R18, R16 ;  /* 0x000000121414722b */ /* 0x008fce0000000010 */
[----:B------:R1:W-:Y:S04]  /*04c0*/  STG.E.64 desc[UR6][R10.64], R20 ;  /* 0x000000140a007986 */ /* 0x0003e8000c101b06 */
[----:B------:R-:W2:Y:S04]  /*04d0*/  LDG.E.64 R18, desc[UR6][R14.64+0x38] ;  /* 0x000038060e127981 */ /* 0x000ea8000c1e1b00 */
[----:B------:R-:W2:Y:S01]  /*04e0*/  LDG.E.64 R12, desc[UR6][R12.64] ;  /* 0x000000060c0c7981 */ /* 0x000ea2000c1e1b00 */
[----:B------:R-:W-:-:S05]  /*04f0*/  VIADD R6, R6, 0x8 ;  /* 0x0000000806067836 */ /* 0x000fca0000000000 */
[----:B------:R-:W-:Y:S01]  /*0500*/  ISETP.NE.AND P1, PT, R6, RZ, PT ;  /* 0x000000ff0600720c */ /* 0x000fe20003f25270 */
[----:B------:R-:W-:Y:S01]  /*0510*/  IMAD R7, R0, 0x8, R7 ;  /* 0x0000000800077824 */ /* 0x000fe200078e0207 */
[----:B------:R-:W-:Y:S01]  /*0520*/  IADD3 R24, PT, PT, R24, 0x8, RZ ;  /* 0x0000000818187810 */ /* 0x000fe20007ffe0ff */
[C---:B------:R-:W-:Y:S01]  /*0530*/  IMAD R27, R0.reuse, 0x8, R27 ;  /* 0x00000008001b7824 */ /* 0x040fe200078e021b */
[C---:B------:R-:W-:Y:S02]  /*0540*/  LEA R22, R0.reuse, R22, 0x3 ;  /* 0x0000001600167211 */ /* 0x040fe400078e18ff */
[C---:B------:R-:W-:Y:S02]  /*0550*/  LEA R9, R0.reuse, R9, 0x3 ;  /* 0x0000000900097211 */ /* 0x040fe400078e18ff */
[C---:B------:R-:W-:Y:S02]  /*0560*/  LEA R23, R0.reuse, R23, 0x3 ;  /* 0x0000001700177211 */ /* 0x040fe400078e18ff */
[----:B------:R-:W-:-:S02]  /*0570*/  LEA R25, R0, R25, 0x3 ;  /* 0x0000001900197211 */ /* 0x000fc400078e18ff */
[C---:B------:R-:W-:Y:S02]  /*0580*/  LEA R29, R0.reuse, R29, 0x3 ;  /* 0x0000001d001d7211 */ /* 0x040fe400078e18ff */
[----:B------:R-:W-:Y:S01]  /*0590*/  LEA R8, R0, R8, 0x3 ;  /* 0x0000000800087211 */ /* 0x000fe200078e18ff */
[----:B--2---:R-:W-:-:S07]  /*05a0*/  DFMA R18, R18, R12, R20 ;  /* 0x0000000c1212722b */ /* 0x004fce0000000014 */
[----:B------:R1:W-:Y:S01]  /*05b0*/  STG.E.64 desc[UR6][R10.64], R18 ;  /* 0x000000120a007986 */ /* 0x0003e2000c101b06 */
[----:B------:R-:W-:Y:S05]  /*05c0*/  @P1 BRA `(.L_x_1) ;  /* 0xfffffffc00241947 */ /* 0x000fea000383ffff */
.L_x_0:
[----:B------:R-:W-:Y:S05]  /*05d0*/  @!P0 EXIT ;  /* 0x000000000000894d */ /* 0x000fea0003800000 */
[----:B------:R-:W-:Y:S02]  /*05e0*/  ISETP.GE.U32.AND P0, PT, R4, 0x4, PT ;  /* 0x000000040400780c */ /* 0x000fe40003f06070 */
[----:B-1----:R-:W-:-:S04]  /*05f0*/  LOP3.LUT R20, R0, 0x3, RZ, 0xc0, !PT ;  /* 0x0000000300147812 */ /* 0x002fc800078ec0ff */
[----:B------:R-:W-:-:S07]  /*0600*/  ISETP.NE.AND P1, PT, R20, RZ, PT ;  /* 0x000000ff1400720c */ /* 0x000fce0003f25270 */
[----:B------:R-:W-:Y:S06]  /*0610*/  @!P0 BRA `(.L_x_2) ;  /* 0x0000000000748947 */ /* 0x000fec0003800000 */
[----:B------:R-:W1:Y:S01]  /*0620*/  LDC.64 R8, c[0x0][0x390] ;  /* 0x0000e400ff087b82 */ /* 0x000e620000000a00 */
[----:B------:R-:W-:Y:S01]  /*0630*/  IADD3 R13, PT, PT, R2, R5, RZ ;  /* 0x00000005020d7210 */ /* 0x000fe20007ffe0ff */
[----:B------:R-:W-:-:S06]  /*0640*/  IMAD R17, R5, R0, R3 ;  /* 0x0000000005117224 */ /* 0x000fcc00078e0203 */
[----:B------:R-:W2:Y:S01]  /*0650*/  LDC.64 R6, c[0x0][0x388] ;  /* 0x0000e200ff067b82 */ /* 0x000ea20000000a00 */
[----:B-1----:R-:W-:-:S06]  /*0660*/  IMAD.WIDE.U32 R14, R17, 0x8, R8 ;  /* 0x00000008110e7825 */ /* 0x002fcc00078e0008 */
[----:B------:R-:W3:Y:S01]  /*0670*/  LDG.E.64 R14, desc[UR6][R14.64] ;  /* 0x000000060e0e7981 */ /* 0x000ee2000c1e1b00 */
[----:B--2---:R-:W-:-:S05]  /*0680*/  IMAD.WIDE R6, R13, 0x8, R6 ;  /* 0x000000080d067825 */ /* 0x004fca00078e0206 */
[----:B------:R-:W3:Y:S01]  /*0690*/  LDG.E.64 R12, desc[UR6][R6.64] ;  /* 0x00000006060c7981 */ /* 0x000ee2000c1e1b00 */
[----:B------:R-:W-:Y:S01]  /*06a0*/  IMAD.IADD R21, R17, 0x1, R0 ;  /* 0x0000000111157824 */ /* 0x000fe200078e0200 */
[----:B---3--:R-:W-:-:S03]  /*06b0*/  DFMA R12, R12, R14, R18 ;  /* 0x0000000e0c0c722b */ /* 0x008fc60000000012 */
[----:B------:R-:W-:-:S04]  /*06c0*/  IMAD.WIDE.U32 R18, R21, 0x8, R8 ;  /* 0x0000000815127825 */ /* 0x000fc800078e0008 */
[----:B------:R1:W-:Y:S04]  /*06d0*/  STG.E.64 desc[UR6][R10.64], R12 ;  /* 0x0000000c0a007986 */ /* 0x0003e8000c101b06 */
[----:B------:R-:W2:Y:S04]  /*06e0*/  LDG.E.64 R18, desc[UR6][R18.64] ;  /* 0x0000000612127981 */ /* 0x000ea8000c1e1b00 */
[----:B------:R-:W2:Y:S01]  /*06f0*/  LDG.E.64 R16, desc[UR6][R6.64+0x8] ;  /* 0x0000080606107981 */ /* 0x000ea2000c1e1b00 */
[----:B------:R-:W-:-:S05]  /*0700*/  IADD3 R21, PT, PT, R21, R0, RZ ;  /* 0x0000000015157210 */ /* 0x000fca0007ffe0ff */
[----:B------:R-:W-:Y:S01]  /*0710*/  IMAD.WIDE.U32 R22, R21, 0x8, R8 ;  /* 0x0000000815167825 */ /* 0x000fe200078e0008 */
[----:B--2---:R-:W-:-:S07]  /*0720*/  DFMA R16, R16, R18, R12 ;  /* 0x000000121010722b */ /* 0x004fce000000000c */
        /* <DEDUP_REMOVED lines=9> */
[----:B------:R-:W-:Y:S01]  /*07c0*/  IADD3 R5, PT, PT, R5, 0x4, RZ ;  /* 0x0000000405057810 */ /* 0x000fe20007ffe0ff */
[----:B--2---:R-:W-:-:S07]  /*07d0*/  DFMA R18, R18, R8, R14 ;  /* 0x000000081212722b */ /* 0x004fce000000000e */
[----:B------:R1:W-:Y:S04]  /*07e0*/  STG.E.64 desc[UR6][R10.64], R18 ;  /* 0x000000120a007986 */ /* 0x0003e8000c101b06 */
.L_x_2:
[----:B------:R-:W-:Y:S05]  /*07f0*/  @!P1 EXIT ;  /* 0x000000000000994d */ /* 0x000fea0003800000 */
[----:B------:R-:W-:Y:S02]  /*0800*/  ISETP.NE.AND P0, PT, R20, 0x1, PT ;  /* 0x000000011400780c */ /* 0x000fe40003f05270 */
[----:B------:R-:W-:-:S04]  /*0810*/  LOP3.LUT R4, R0, 0x1, RZ, 0xc0, !PT ;  /* 0x0000000100047812 */ /* 0x000fc800078ec0ff */
[----:B------:R-:W-:-:S07]  /*0820*/  ISETP.NE.U32.AND P1, PT, R4, 0x1, PT ;  /* 0x000000010400780c */ /* 0x000fce0003f25070 */
[----:B------:R-:W-:Y:S06]  /*0830*/  @!P0 BRA `(.L_x_3) ;  /* 0x0000000000448947 */ /* 0x000fec0003800000 */
[----:B------:R-:W2:Y:S01]  /*0840*/  LDC.64 R6, c[0x0][0x390] ;  /* 0x0000e400ff067b82 */ /* 0x000ea20000000a00 */
[----:B-1----:R-:W-:Y:S02]  /*0850*/  IMAD R17, R5, R0, R3 ;  /* 0x0000000005117224 */ /* 0x002fe400078e0203 */
[----:B------:R-:W-:-:S05]  /*0860*/  IMAD.IADD R13, R2, 0x1, R5 ;  /* 0x00000001020d7824 */ /* 0x000fca00078e0205 */
[----:B------:R-:W1:Y:S01]  /*0870*/  LDC.64 R8, c[0x0][0x388] ;  /* 0x0000e200ff087b82 */ /* 0x000e620000000a00 */
[----:B--2---:R-:W-:-:S06]  /*0880*/  IMAD.WIDE.U32 R14, R17, 0x8, R6 ;  /* 0x00000008110e7825 */ /* 0x004fcc00078e0006 */
[----:B------:R-:W2:Y:S01]  /*0890*/  LDG.E.64 R14, desc[UR6][R14.64] ;  /* 0x000000060e0e7981 */ /* 0x000ea2000c1e1b00 */
[----:B-1----:R-:W-:-:S05]  /*08a0*/  IMAD.WIDE R8, R13, 0x8, R8 ;  /* 0x000000080d087825 */ /* 0x002fca00078e0208 */
[----:B------:R-:W2:Y:S01]  /*08b0*/  LDG.E.64 R12, desc[UR6][R8.64] ;  /* 0x00000006080c7981 */ /* 0x000ea2000c1e1b00 */
[----:B------:R-:W-:-:S05]  /*08c0*/  IADD3 R17, PT, PT, R17, R0, RZ ;  /* 0x0000000011117210 */ /* 0x000fca0007ffe0ff */
[----:B------:R-:W-:Y:S01]  /*08d0*/  IMAD.WIDE.U32 R6, R17, 0x8, R6 ;  /* 0x0000000811067825 */ /* 0x000fe200078e0006 */
[----:B--2---:R-:W-:-:S07]  /*08e0*/  DFMA R12, R12, R14, R18 ;  /* 0x0000000e0c0c722b */ /* 0x004fce0000000012 */
[----:B------:R2:W-:Y:S04]  /*08f0*/  STG.E.64 desc[UR6][R10.64], R12 ;  /* 0x0000000c0a007986 */ /* 0x0005e8000c101b06 */
[----:B------:R-:W3:Y:S04]  /*0900*/  LDG.E.64 R18, desc[UR6][R8.64+0x8] ;  /* 0x0000080608127981 */ /* 0x000ee8000c1e1b00 */
[----:B------:R-:W3:Y:S01]  /*0910*/  LDG.E.64 R6, desc[UR6][R6.64] ;  /* 0x0000000606067981 */ /* 0x000ee2000c1e1b00 */
[----:B------:R-:W-:Y:S01]  /*0920*/  IADD3 R5, PT, PT, R5, 0x2, RZ ;  /* 0x0000000205057810 */ /* 0x000fe20007ffe0ff */
[----:B---3--:R-:W-:-:S07]  /*0930*/  DFMA R18, R18, R6, R12 ;  /* 0x000000061212722b */ /* 0x008fce000000000c */
[----:B------:R2:W-:Y:S04]  /*0940*/  STG.E.64 desc[UR6][R10.64], R18 ;  /* 0x000000120a007986 */ /* 0x0005e8000c101b06 */
.L_x_3:
[----:B------:R-:W-:Y:S05]  /*0950*/  @P1 EXIT ;  /* 0x000000000000194d */ /* 0x000fea0003800000 */
[----:B------:R-:W3:Y:S01]  /*0960*/  LDC.64 R6, c[0x0][0x388] ;  /* 0x0000e200ff067b82 */ /* 0x000ee20000000a00 */
[----:B-12---:R-:W-:Y:S01]  /*0970*/  IADD3 R13, PT, PT, R2, R5, RZ ;  /* 0x00000005020d7210 */ /* 0x006fe20007ffe0ff */
[----:B------:R-:W-:-:S06]  /*0980*/  IMAD R5, R5, R0, R3 ;  /* 0x0000000005057224 */ /* 0x000fcc00078e0203 */
[----:B------:R-:W1:Y:S01]  /*0990*/  LDC.64 R8, c[0x0][0x390] ;  /* 0x0000e400ff087b82 */ /* 0x000e620000000a00 */
[----:B---3--:R-:W-:-:S06]  /*09a0*/  IMAD.WIDE R2, R13, 0x8, R6 ;  /* 0x000000080d027825 */ /* 0x008fcc00078e0206 */
[----:B------:R-:W2:Y:S01]  /*09b0*/  LDG.E.64 R2, desc[UR6][R2.64] ;  /* 0x0000000602027981 */ /* 0x000ea2000c1e1b00 */
[----:B-1----:R-:W-:-:S06]  /*09c0*/  IMAD.WIDE.U32 R4, R5, 0x8, R8 ;  /* 0x0000000805047825 */ /* 0x002fcc00078e0008 */
[----:B------:R-:W2:Y:S02]  /*09d0*/  LDG.E.64 R4, desc[UR6][R4.64] ;  /* 0x0000000604047981 */ /* 0x000ea4000c1e1b00 */
[----:B--2---:R-:W-:-:S07]  /*09e0*/  DFMA R18, R2, R4, R18 ;  /* 0x000000040212722b */ /* 0x004fce0000000012 */
[----:B------:R-:W-:Y:S01]  /*09f0*/  STG.E.64 desc[UR6][R10.64], R18 ;  /* 0x000000120a007986 */ /* 0x000fe2000c101b06 */
[----:B------:R-:W-:Y:S05]  /*0a00*/  EXIT ;  /* 0x000000000000794d */ /* 0x000fea0003800000 */
.L_x_4:
[----:B------:R-:W-:-:S00]  /*0a10*/  BRA `(.L_x_4) ;  /* 0xfffffffc00fc7947 */ /* 0x000fc0000383ffff */
[----:B------:R-:W-:-:S00]  /*0a20*/  NOP ;  /* 0x0000000000007918 */ /* 0x000fc00000000000 */
        /* <DEDUP_REMOVED lines=13> */
.L_x_5:


//--------------------- .nv.shared.reserved.0     --------------------------
	.section	.nv.shared.reserved.0,"aw",@nobits
	.weak		__nv_reservedSMEM_offset_0_alias
	.size		__nv_reservedSMEM_offset_0_alias, 0, 64
	.other		__nv_reservedSMEM_offset_0_alias,@"STO_CUDA_RESERVED_SHARED STV_DEFAULT"
__nv_reservedSMEM_offset_0_alias:
	.zero		0
	.zero		64


//--------------------- .nv.constant0._Z19square_dgemm_kerneliPKdS0_Pd --------------------------
	.section	.nv.constant0._Z19square_dgemm_kerneliPKdS0_Pd,"a",@progbits
	.sectionflags	@""
	.align	4
.nv.constant0._Z19square_dgemm_kerneliPKdS0_Pd:
	.zero		928


//--------------------- SYMBOLS --------------------------

	.type		.nv.reservedSmem.offset0,@object
	.size		.nv.reservedSmem.offset0,0x4
